	.headerflags	@"EF_CUDA_TEXMODE_UNIFIED EF_CUDA_64BIT_ADDRESS EF_CUDA_ACCELERATORS EF_CUDA_SM90 EF_CUDA_VIRTUAL_SM(EF_CUDA_SM90)"
	.elftype	@"ET_EXEC"


//--------------------- .nv.info                  --------------------------
	.section	.nv.info,"",@"SHT_CUDA_INFO"
	.align	4


	//----- nvinfo : EIATTR_REGCOUNT
	.align		4
        /*0000*/ 	.byte	0x04, 0x2f
        /*0002*/ 	.short	(.L_1 - .L_0)
	.align		4
.L_0:
        /*0004*/ 	.word	index@(triton_poi_fused__to_copy_gt_replication_pad2d_rsub_1)
        /*0008*/ 	.word	0x0000000d


	//----- nvinfo : EIATTR_MIN_STACK_SIZE
	.align		4
.L_1:
        /*000c*/ 	.byte	0x04, 0x12
        /*000e*/ 	.short	(.L_3 - .L_2)
	.align		4
.L_2:
        /*0010*/ 	.word	index@(triton_poi_fused__to_copy_gt_replication_pad2d_rsub_1)
        /*0014*/ 	.word	0x00000000


	//----- nvinfo : EIATTR_FRAME_SIZE
	.align		4
.L_3:
        /*0018*/ 	.byte	0x04, 0x11
        /*001a*/ 	.short	(.L_5 - .L_4)
	.align		4
.L_4:
        /*001c*/ 	.word	index@(triton_poi_fused__to_copy_gt_replication_pad2d_rsub_1)
        /*0020*/ 	.word	0x00000000


	//----- nvinfo : EIATTR_MIN_STACK_SIZE
	.align		4
.L_5:
        /*0024*/ 	.byte	0x04, 0x12
        /*0026*/ 	.short	(.L_7 - .L_6)
	.align		4
.L_6:
        /*0028*/ 	.word	index@(triton_poi_fused__to_copy_gt_replication_pad2d_rsub_1)
        /*002c*/ 	.word	0x00000000
.L_7:


//--------------------- .nv.info.triton_poi_fused__to_copy_gt_replication_pad2d_rsub_1 --------------------------
	.section	.nv.info.triton_poi_fused__to_copy_gt_replication_pad2d_rsub_1,"",@"SHT_CUDA_INFO"
	.sectionflags	@""
	.align	4


	//----- nvinfo : EIATTR_CUDA_API_VERSION
	.align		4
        /*0000*/ 	.byte	0x04, 0x37
        /*0002*/ 	.short	(.L_9 - .L_8)
.L_8:
        /*0004*/ 	.word	0x0000007c


	//----- nvinfo : EIATTR_KPARAM_INFO
	.align		4
.L_9:
        /*0008*/ 	.byte	0x04, 0x17
        /*000a*/ 	.short	(.L_11 - .L_10)
.L_10:
        /*000c*/ 	.word	0x00000000
        /*0010*/ 	.short	0x0002
        /*0012*/ 	.short	0x0010
        /*0014*/ 	.byte	0x00, 0xf0, 0x11, 0x00


	//----- nvinfo : EIATTR_KPARAM_INFO
	.align		4
.L_11:
        /*0018*/ 	.byte	0x04, 0x17
        /*001a*/ 	.short	(.L_13 - .L_12)
.L_12:
        /*001c*/ 	.word	0x00000000
        /*0020*/ 	.short	0x0001
        /*0022*/ 	.short	0x0008
        /*0024*/ 	.byte	0x00, 0xf4, 0x21, 0x00


	//----- nvinfo : EIATTR_KPARAM_INFO
	.align		4
.L_13:
        /*0028*/ 	.byte	0x04, 0x17
        /*002a*/ 	.short	(.L_15 - .L_14)
.L_14:
        /*002c*/ 	.word	0x00000000
        /*0030*/ 	.short	0x0000
        /*0032*/ 	.short	0x0000
        /*0034*/ 	.byte	0x00, 0xf4, 0x21, 0x00


	//----- nvinfo : EIATTR_SPARSE_MMA_MASK
	.align		4
.L_15:
        /*0038*/ 	.byte	0x03, 0x50
        /*003a*/ 	.short	0x0000


	//----- nvinfo : EIATTR_MAXREG_COUNT
	.align		4
        /*003c*/ 	.byte	0x03, 0x1b
        /*003e*/ 	.short	0x00ff


	//----- nvinfo : EIATTR_EXIT_INSTR_OFFSETS
	.align		4
        /*0040*/ 	.byte	0x04, 0x1c
        /*0042*/ 	.short	(.L_17 - .L_16)


	//   ....[0]....
.L_16:
        /*0044*/ 	.word	0x00000260


	//   ....[1]....
        /*0048*/ 	.word	0x00000290


	//----- nvinfo : EIATTR_REQNTID
	.align		4
.L_17:
        /*004c*/ 	.byte	0x04, 0x10
        /*004e*/ 	.short	(.L_19 - .L_18)
.L_18:
        /*0050*/ 	.word	0x00000080
        /*0054*/ 	.word	0x00000001
        /*0058*/ 	.word	0x00000001


	//----- nvinfo : EIATTR_CRS_STACK_SIZE
	.align		4
.L_19:
        /*005c*/ 	.byte	0x04, 0x1e
        /*005e*/ 	.short	(.L_21 - .L_20)
.L_20:
        /*0060*/ 	.word	0x00000000


	//----- nvinfo : EIATTR_CBANK_PARAM_SIZE
	.align		4
.L_21:
        /*0064*/ 	.byte	0x03, 0x19
        /*0066*/ 	.short	0x0014


	//----- nvinfo : EIATTR_PARAM_CBANK
	.align		4
        /*0068*/ 	.byte	0x04, 0x0a
        /*006a*/ 	.short	(.L_23 - .L_22)
	.align		4
.L_22:
        /*006c*/ 	.word	index@(.nv.constant0.triton_poi_fused__to_copy_gt_replication_pad2d_rsub_1)
        /*0070*/ 	.short	0x0210
        /*0072*/ 	.short	0x0014


	//----- nvinfo : EIATTR_SW_WAR
	.align		4
.L_23:
        /*0074*/ 	.byte	0x04, 0x36
        /*0076*/ 	.short	(.L_25 - .L_24)
.L_24:
        /*0078*/ 	.word	0x00000008
.L_25:


//--------------------- .nv.callgraph             --------------------------
	.section	.nv.callgraph,"",@"SHT_CUDA_CALLGRAPH"
	.align	4
	.sectionentsize	8
	.align		4
        /*0000*/ 	.word	0x00000000
	.align		4
        /*0004*/ 	.word	0xffffffff
	.align		4
        /*0008*/ 	.word	0x00000000
	.align		4
        /*000c*/ 	.word	0xfffffffe
	.align		4
        /*0010*/ 	.word	0x00000000
	.align		4
        /*0014*/ 	.word	0xfffffffd
	.align		4
        /*0018*/ 	.word	0x00000000
	.align		4
        /*001c*/ 	.word	0xfffffffc


//--------------------- .text.triton_poi_fused__to_copy_gt_replication_pad2d_rsub_1 --------------------------
	.section	.text.triton_poi_fused__to_copy_gt_replication_pad2d_rsub_1,"ax",@progbits
	.align	128
        .global         triton_poi_fused__to_copy_gt_replication_pad2d_rsub_1
        .type           triton_poi_fused__to_copy_gt_replication_pad2d_rsub_1,@function
        .size           triton_poi_fused__to_copy_gt_replication_pad2d_rsub_1,(.L_x_3 - triton_poi_fused__to_copy_gt_replication_pad2d_rsub_1)
        .other          triton_poi_fused__to_copy_gt_replication_pad2d_rsub_1,@"STO_CUDA_ENTRY STV_DEFAULT"
triton_poi_fused__to_copy_gt_replication_pad2d_rsub_1:
.text.triton_poi_fused__to_copy_gt_replication_pad2d_rsub_1:
[----:B------:R-:W0:Y:S02]  /*0000*/  LDC R1, c[0x0][0x28] ;  /* 0x00000a00ff017b82 */ /* 0x000e240000000800 */
[----:B------:R-:W1:Y:S01]  /*0010*/  S2R R0, SR_TID.X ;  /* 0x0000000000007919 */ /* 0x000e620000002100 */
[----:B------:R-:W2:Y:S01]  /*0020*/  LDC.64 R2, c[0x0][0x218] ;  /* 0x00008600ff027b82 */ /* 0x000ea20000000a00 */
[----:B------:R-:W-:Y:S01]  /*0030*/  ULDC.64 UR4, c[0x0][0x208] ;  /* 0x0000820000047ab9 */ /* 0x000fe20000000a00 */
[----:B------:R-:W-:Y:S01]  /*0040*/  BSSY B0, `(.L_x_0) ;  /* 0x0000021000007945 */ /* 0x000fe20003800000 */
[----:B------:R-:W3:Y:S01]  /*0050*/  S2R R5, SR_CTAID.X ;  /* 0x0000000000057919 */ /* 0x000ee20000002500 */
[----:B-1----:R-:W-:Y:S02]  /*0060*/  LOP3.LUT R0, R0, 0x7f, RZ, 0xc0, !PT ;  /* 0x0000007f00007812 */ /* 0x002fe400078ec0ff */
[----:B---3--:R-:W-:-:S03]  /*0070*/  SHF.R.S32.HI R8, RZ, 0x18, R5 ;  /* 0x00000018ff087819 */ /* 0x008fc60000011405 */
[----:B------:R-:W-:Y:S01]  /*0080*/  IMAD R7, R5, 0x80, R0 ;  /* 0x0000008005077824 */ /* 0x000fe200078e0200 */
[----:B------:R-:W-:-:S03]  /*0090*/  SGXT R8, R8, 0x1 ;  /* 0x000000010808781a */ /* 0x000fc60000000200 */
[----:B--2---:R-:W-:Y:S01]  /*00a0*/  IMAD.WIDE R2, R7, 0x4, R2 ;  /* 0x0000000407027825 */ /* 0x004fe200078e0202 */
[----:B------:R-:W-:Y:S02]  /*00b0*/  SHF.R.S32.HI R0, RZ, 0x1f, R7 ;  /* 0x0000001fff007819 */ /* 0x000fe40000011407 */
[-C--:B------:R-:W-:Y:S02]  /*00c0*/  LEA.HI R8, R8, R7.reuse, RZ, 0x6 ;  /* 0x0000000708087211 */ /* 0x080fe400078f30ff */
[----:B------:R-:W-:Y:S02]  /*00d0*/  LEA.HI R0, R0, R7, RZ, 0x3 ;  /* 0x0000000700007211 */ /* 0x000fe400078f18ff */
[----:B------:R-:W-:Y:S02]  /*00e0*/  SHF.R.S32.HI R8, RZ, 0x6, R8 ;  /* 0x00000006ff087819 */ /* 0x000fe40000011408 */
[----:B------:R-:W-:Y:S02]  /*00f0*/  SHF.R.S32.HI R6, RZ, 0x3, R0 ;  /* 0x00000003ff067819 */ /* 0x000fe40000011400 */
[----:B------:R-:W-:-:S02]  /*0100*/  LOP3.LUT R0, R0, 0xfffffff8, RZ, 0xc0, !PT ;  /* 0xfffffff800007812 */ /* 0x000fc400078ec0ff */
[----:B------:R-:W-:-:S03]  /*0110*/  LEA.HI R4, R6, R6, RZ, 0x3 ;  /* 0x0000000606047211 */ /* 0x000fc600078f18ff */
[----:B------:R-:W-:Y:S01]  /*0120*/  IMAD.IADD R0, R7, 0x1, -R0 ;  /* 0x0000000107007824 */ /* 0x000fe200078e0a00 */
[----:B------:R-:W-:Y:S02]  /*0130*/  LOP3.LUT R9, R4, 0xfffffff8, RZ, 0xc0, !PT ;  /* 0xfffffff804097812 */ /* 0x000fe400078ec0ff */
[----:B------:R-:W1:Y:S02]  /*0140*/  LDC.64 R4, c[0x0][0x210] ;  /* 0x00008400ff047b82 */ /* 0x000e640000000a00 */
[----:B------:R-:W-:Y:S01]  /*0150*/  VIMNMX R10, R0, 0x5, PT ;  /* 0x00000005000a7848 */ /* 0x000fe20003fe0100 */
[----:B------:R-:W-:Y:S01]  /*0160*/  IMAD.IADD R9, R6, 0x1, -R9 ;  /* 0x0000000106097824 */ /* 0x000fe200078e0a09 */
[----:B------:R-:W-:-:S03]  /*0170*/  ISETP.GT.AND P1, PT, R0, 0x2, PT ;  /* 0x000000020000780c */ /* 0x000fc60003f24270 */
[----:B------:R-:W-:Y:S01]  /*0180*/  VIADD R10, R10, 0xfffffffe ;  /* 0xfffffffe0a0a7836 */ /* 0x000fe20000000000 */
[C---:B------:R-:W-:Y:S02]  /*0190*/  VIMNMX R0, R9.reuse, 0x5, PT ;  /* 0x0000000509007848 */ /* 0x040fe40003fe0100 */
[----:B------:R-:W-:Y:S02]  /*01a0*/  ISETP.GT.AND P0, PT, R9, 0x2, PT ;  /* 0x000000020900780c */ /* 0x000fe40003f04270 */
[----:B------:R-:W-:Y:S02]  /*01b0*/  LEA R0, R0, 0xfffffff8, 0x2 ;  /* 0xfffffff800007811 */ /* 0x000fe400078e10ff */
[----:B------:R-:W-:Y:S02]  /*01c0*/  SEL R9, R10, RZ, P1 ;  /* 0x000000ff0a097207 */ /* 0x000fe40000800000 */
[----:B------:R-:W-:Y:S02]  /*01d0*/  SEL R0, R0, RZ, P0 ;  /* 0x000000ff00007207 */ /* 0x000fe40000000000 */
[----:B------:R-:W-:Y:S01]  /*01e0*/  ISETP.GE.AND P0, PT, R7, 0x100, PT ;  /* 0x000001000700780c */ /* 0x000fe20003f06270 */
[----:B------:R-:W-:-:S04]  /*01f0*/  IMAD R9, R8, 0x10, R9 ;  /* 0x0000001008097824 */ /* 0x000fc800078e0209 */
[----:B------:R-:W-:Y:S02]  /*0200*/  IMAD.IADD R9, R0, 0x1, R9 ;  /* 0x0000000100097824 */ /* 0x000fe400078e0209 */
[----:B------:R-:W-:Y:S02]  /*0210*/  IMAD.MOV.U32 R0, RZ, RZ, RZ ;  /* 0x000000ffff007224 */ /* 0x000fe400078e00ff */
[----:B-1----:R-:W-:-:S04]  /*0220*/  IMAD.WIDE R4, R9, 0x4, R4 ;  /* 0x0000000409047825 */ /* 0x002fc800078e0204 */
[----:B------:R-:W-:Y:S05]  /*0230*/  @P0 BRA `(.L_x_1) ;  /* 0x0000000000040947 */ /* 0x000fea0003800000 */
[----:B------:R1:W5:Y:S02]  /*0240*/  LDG.E.EL R0, desc[UR4][R4.64] ;  /* 0x0000000404007981 */ /* 0x000364000c2e1900 */
.L_x_1:
[----:B------:R-:W-:Y:S05]  /*0250*/  BSYNC B0 ;  /* 0x0000000000007941 */ /* 0x000fea0003800000 */
.L_x_0:
[----:B------:R-:W-:Y:S05]  /*0260*/  @P0 EXIT ;  /* 0x000000000000094d */ /* 0x000fea0003800000 */
[----:B-1---5:R-:W-:-:S05]  /*0270*/  FSET.BF.LEU.AND R5, R0, 1, PT ;  /* 0x3f8000000005780a */ /* 0x022fca000380b000 */
[----:B------:R-:W-:Y:S01]  /*0280*/  STG.E desc[UR4][R2.64], R5 ;  /* 0x0000000502007986 */ /* 0x000fe2000c101904 */
[----:B------:R-:W-:Y:S05]  /*0290*/  EXIT ;  /* 0x000000000000794d */ /* 0x000fea0003800000 */
.L_x_2:
[----:B------:R-:W-:-:S00]  /*02a0*/  BRA `(.L_x_2) ;  /* 0xfffffffc00fc7947 */ /* 0x000fc0000383ffff */
[----:B------:R-:W-:-:S00]  /*02b0*/  NOP ;  /* 0x0000000000007918 */ /* 0x000fc00000000000 */
        /* <DEDUP_REMOVED lines=12> */
.L_x_3:


//--------------------- .nv.constant0.triton_poi_fused__to_copy_gt_replication_pad2d_rsub_1 --------------------------
	.section	.nv.constant0.triton_poi_fused__to_copy_gt_replication_pad2d_rsub_1,"a",@progbits
	.sectionflags	@""
	.align	4
.nv.constant0.triton_poi_fused__to_copy_gt_replication_pad2d_rsub_1:
	.zero		548
